//
// Generated by NVIDIA NVVM Compiler
//
// Compiler Build ID: CL-36424714
// Cuda compilation tools, release 13.0, V13.0.88
// Based on NVVM 20.0.0
//

.version 9.0
.target sm_100
.address_size 64

	// .globl	sum

.visible .entry sum(
	.param .u64 .ptr .align 1 sum_param_0,
	.param .u64 .ptr .align 1 sum_param_1,
	.param .u64 .ptr .align 1 sum_param_2,
	.param .u32 sum_param_3
)
{
	.reg .pred 	%p<3>;
	.reg .b32 	%r<11>;
	.reg .b32 	%f<4>;
	.reg .b64 	%rd<11>;

	ld.param.u64 	%rd4, [sum_param_0];
	ld.param.u64 	%rd5, [sum_param_1];
	ld.param.u64 	%rd6, [sum_param_2];
	ld.param.u32 	%r6, [sum_param_3];
	mov.u32 	%r7, %ctaid.x;
	mov.u32 	%r1, %ntid.x;
	mov.u32 	%r8, %tid.x;
	mad.lo.s32 	%r10, %r7, %r1, %r8;
	setp.ge.s32 	%p1, %r10, %r6;
	@%p1 bra 	$L__BB0_3;
	mov.u32 	%r9, %nctaid.x;
	mul.lo.s32 	%r3, %r1, %r9;
	cvta.to.global.u64 	%rd1, %rd4;
	cvta.to.global.u64 	%rd2, %rd5;
	cvta.to.global.u64 	%rd3, %rd6;
$L__BB0_2:
	mul.wide.s32 	%rd7, %r10, 4;
	add.s64 	%rd8, %rd1, %rd7;
	ld.global.f32 	%f1, [%rd8];
	add.s64 	%rd9, %rd2, %rd7;
	ld.global.f32 	%f2, [%rd9];
	add.f32 	%f3, %f1, %f2;
	add.s64 	%rd10, %rd3, %rd7;
	st.global.f32 	[%rd10], %f3;
	add.s32 	%r10, %r10, %r3;
	setp.lt.s32 	%p2, %r10, %r6;
	@%p2 bra 	$L__BB0_2;
$L__BB0_3:
	ret;

}
	// .globl	mm_kernel
.visible .entry mm_kernel(
	.param .u64 .ptr .align 1 mm_kernel_param_0,
	.param .u64 .ptr .align 1 mm_kernel_param_1,
	.param .u64 .ptr .align 1 mm_kernel_param_2,
	.param .u32 mm_kernel_param_3
)
{
	.reg .pred 	%p<12>;
	.reg .b32 	%r<41>;
	.reg .b32 	%f<55>;
	.reg .b64 	%rd<66>;

	ld.param.u64 	%rd15, [mm_kernel_param_0];
	ld.param.u64 	%rd16, [mm_kernel_param_1];
	ld.param.u64 	%rd14, [mm_kernel_param_2];
	ld.param.u32 	%r17, [mm_kernel_param_3];
	cvta.to.global.u64 	%rd1, %rd16;
	cvta.to.global.u64 	%rd2, %rd15;
	mov.u32 	%r18, %ctaid.x;
	mov.u32 	%r19, %ntid.x;
	mov.u32 	%r20, %tid.x;
	mad.lo.s32 	%r1, %r18, %r19, %r20;
	mov.u32 	%r21, %ctaid.y;
	mov.u32 	%r22, %ntid.y;
	mov.u32 	%r23, %tid.y;
	mad.lo.s32 	%r2, %r21, %r22, %r23;
	max.s32 	%r24, %r2, %r1;
	setp.ge.s32 	%p1, %r24, %r17;
	setp.lt.s32 	%p2, %r17, 1;
	or.pred  	%p3, %p1, %p2;
	@%p3 bra 	$L__BB1_12;
	cvta.to.global.u64 	%rd17, %rd14;
	mul.lo.s32 	%r3, %r17, %r2;
	add.s32 	%r26, %r3, %r1;
	mul.wide.s32 	%rd18, %r26, 4;
	add.s64 	%rd3, %rd17, %rd18;
	ld.global.f32 	%f52, [%rd3];
	and.b32  	%r4, %r17, 7;
	setp.lt.u32 	%p4, %r17, 8;
	mov.b32 	%r39, 0;
	@%p4 bra 	$L__BB1_4;
	and.b32  	%r27, %r17, 2147483640;
	neg.s32 	%r37, %r27;
	mul.wide.u32 	%rd19, %r17, 4;
	add.s64 	%rd4, %rd1, %rd19;
	mul.wide.u32 	%rd20, %r17, 8;
	add.s64 	%rd5, %rd1, %rd20;
	mul.wide.u32 	%rd21, %r17, 12;
	add.s64 	%rd6, %rd1, %rd21;
	mul.wide.u32 	%rd22, %r17, 16;
	add.s64 	%rd7, %rd1, %rd22;
	mul.wide.u32 	%rd23, %r17, 20;
	add.s64 	%rd8, %rd1, %rd23;
	mul.wide.u32 	%rd24, %r17, 24;
	add.s64 	%rd9, %rd1, %rd24;
	mul.wide.u32 	%rd25, %r17, 28;
	add.s64 	%rd10, %rd1, %rd25;
	mul.wide.u32 	%rd26, %r3, 4;
	add.s64 	%rd27, %rd26, %rd2;
	add.s64 	%rd65, %rd27, 16;
	mov.u32 	%r36, %r1;
$L__BB1_3:
	.pragma "nounroll";
	and.b32  	%r39, %r17, 2147483640;
	mul.wide.s32 	%rd28, %r36, 4;
	add.s64 	%rd29, %rd4, %rd28;
	add.s64 	%rd30, %rd5, %rd28;
	add.s64 	%rd31, %rd6, %rd28;
	add.s64 	%rd32, %rd7, %rd28;
	add.s64 	%rd33, %rd8, %rd28;
	add.s64 	%rd34, %rd9, %rd28;
	add.s64 	%rd35, %rd10, %rd28;
	add.s64 	%rd36, %rd1, %rd28;
	ld.global.f32 	%f9, [%rd65+-16];
	ld.global.f32 	%f10, [%rd36];
	fma.rn.f32 	%f11, %f9, %f10, %f52;
	st.global.f32 	[%rd3], %f11;
	ld.global.f32 	%f12, [%rd65+-12];
	ld.global.f32 	%f13, [%rd29];
	fma.rn.f32 	%f14, %f12, %f13, %f11;
	st.global.f32 	[%rd3], %f14;
	ld.global.f32 	%f15, [%rd65+-8];
	ld.global.f32 	%f16, [%rd30];
	fma.rn.f32 	%f17, %f15, %f16, %f14;
	st.global.f32 	[%rd3], %f17;
	ld.global.f32 	%f18, [%rd65+-4];
	ld.global.f32 	%f19, [%rd31];
	fma.rn.f32 	%f20, %f18, %f19, %f17;
	st.global.f32 	[%rd3], %f20;
	ld.global.f32 	%f21, [%rd65];
	ld.global.f32 	%f22, [%rd32];
	fma.rn.f32 	%f23, %f21, %f22, %f20;
	st.global.f32 	[%rd3], %f23;
	ld.global.f32 	%f24, [%rd65+4];
	ld.global.f32 	%f25, [%rd33];
	fma.rn.f32 	%f26, %f24, %f25, %f23;
	st.global.f32 	[%rd3], %f26;
	ld.global.f32 	%f27, [%rd65+8];
	ld.global.f32 	%f28, [%rd34];
	fma.rn.f32 	%f29, %f27, %f28, %f26;
	st.global.f32 	[%rd3], %f29;
	ld.global.f32 	%f30, [%rd65+12];
	ld.global.f32 	%f31, [%rd35];
	fma.rn.f32 	%f52, %f30, %f31, %f29;
	st.global.f32 	[%rd3], %f52;
	add.s32 	%r37, %r37, 8;
	shl.b32 	%r28, %r17, 3;
	add.s32 	%r36, %r36, %r28;
	add.s64 	%rd65, %rd65, 32;
	setp.ne.s32 	%p5, %r37, 0;
	@%p5 bra 	$L__BB1_3;
$L__BB1_4:
	setp.eq.s32 	%p6, %r4, 0;
	@%p6 bra 	$L__BB1_12;
	and.b32  	%r12, %r17, 3;
	setp.lt.u32 	%p7, %r4, 4;
	@%p7 bra 	$L__BB1_7;
	add.s32 	%r29, %r39, %r3;
	mul.wide.u32 	%rd37, %r29, 4;
	add.s64 	%rd38, %rd2, %rd37;
	ld.global.f32 	%f32, [%rd38];
	mad.lo.s32 	%r30, %r39, %r17, %r1;
	mul.wide.s32 	%rd39, %r30, 4;
	add.s64 	%rd40, %rd1, %rd39;
	ld.global.f32 	%f33, [%rd40];
	fma.rn.f32 	%f34, %f32, %f33, %f52;
	st.global.f32 	[%rd3], %f34;
	cvt.u64.u32 	%rd41, %r3;
	cvt.u64.u32 	%rd42, %r39;
	add.s64 	%rd43, %rd42, %rd41;
	shl.b64 	%rd44, %rd43, 2;
	add.s64 	%rd45, %rd2, %rd44;
	ld.global.f32 	%f35, [%rd45+4];
	mul.wide.u32 	%rd46, %r17, 4;
	add.s64 	%rd47, %rd40, %rd46;
	ld.global.f32 	%f36, [%rd47];
	fma.rn.f32 	%f37, %f35, %f36, %f34;
	st.global.f32 	[%rd3], %f37;
	ld.global.f32 	%f38, [%rd45+8];
	add.s64 	%rd48, %rd47, %rd46;
	ld.global.f32 	%f39, [%rd48];
	fma.rn.f32 	%f40, %f38, %f39, %f37;
	st.global.f32 	[%rd3], %f40;
	ld.global.f32 	%f41, [%rd45+12];
	add.s64 	%rd49, %rd48, %rd46;
	ld.global.f32 	%f42, [%rd49];
	fma.rn.f32 	%f52, %f41, %f42, %f40;
	st.global.f32 	[%rd3], %f52;
	add.s32 	%r39, %r39, 4;
$L__BB1_7:
	setp.eq.s32 	%p8, %r12, 0;
	@%p8 bra 	$L__BB1_12;
	setp.eq.s32 	%p9, %r12, 1;
	@%p9 bra 	$L__BB1_10;
	add.s32 	%r31, %r39, %r3;
	mul.wide.u32 	%rd50, %r31, 4;
	add.s64 	%rd51, %rd2, %rd50;
	ld.global.f32 	%f43, [%rd51];
	mad.lo.s32 	%r32, %r39, %r17, %r1;
	mul.wide.s32 	%rd52, %r32, 4;
	add.s64 	%rd53, %rd1, %rd52;
	ld.global.f32 	%f44, [%rd53];
	fma.rn.f32 	%f45, %f43, %f44, %f52;
	st.global.f32 	[%rd3], %f45;
	cvt.u64.u32 	%rd54, %r3;
	cvt.u64.u32 	%rd55, %r39;
	add.s64 	%rd56, %rd55, %rd54;
	shl.b64 	%rd57, %rd56, 2;
	add.s64 	%rd58, %rd2, %rd57;
	ld.global.f32 	%f46, [%rd58+4];
	mul.wide.u32 	%rd59, %r17, 4;
	add.s64 	%rd60, %rd53, %rd59;
	ld.global.f32 	%f47, [%rd60];
	fma.rn.f32 	%f52, %f46, %f47, %f45;
	st.global.f32 	[%rd3], %f52;
	add.s32 	%r39, %r39, 2;
$L__BB1_10:
	and.b32  	%r33, %r17, 1;
	setp.eq.b32 	%p10, %r33, 1;
	not.pred 	%p11, %p10;
	@%p11 bra 	$L__BB1_12;
	add.s32 	%r34, %r39, %r3;
	mul.wide.u32 	%rd61, %r34, 4;
	add.s64 	%rd62, %rd2, %rd61;
	ld.global.f32 	%f48, [%rd62];
	mad.lo.s32 	%r35, %r39, %r17, %r1;
	mul.wide.s32 	%rd63, %r35, 4;
	add.s64 	%rd64, %rd1, %rd63;
	ld.global.f32 	%f49, [%rd64];
	fma.rn.f32 	%f50, %f48, %f49, %f52;
	st.global.f32 	[%rd3], %f50;
$L__BB1_12:
	ret;

}


// ===== COMPILED SASS (sm_100) =====

	.target	sm_100

	.elftype	@"ET_EXEC"


//--------------------- .note.nv.tkinfo           --------------------------
	.section	.note.nv.tkinfo,"",@"SHT_NOTE"
	.sectionflags	@"SHF_NOTE_NV_TKINFO"
	.tkinfo
        /*0018*/ 	.word	0x00000002
        /*0030*/ 	.string	""
        /*0030*/ 	.string	"ptxas"
        /*0030*/ 	.string	"Cuda compilation tools, release 13.0, V13.0.88"
        /*0030*/ 	.string	"Build cuda_13.0.r13.0/compiler.36424714_0"
        /*0030*/ 	.string	"-arch sm_100 -m 64 "



//--------------------- .note.nv.cuinfo           --------------------------
	.section	.note.nv.cuinfo,"",@"SHT_NOTE"
	.sectionflags	@"SHF_NOTE_NV_CUINFO"
        /*0018*/ 	.short	0x0002
        /*001a*/ 	.short	0x0064
        /*001c*/ 	.short	0x0082
	.zero		2


//--------------------- .nv.info                  --------------------------
	.section	.nv.info,"",@"SHT_CUDA_INFO"
	.align	4


	//----- nvinfo : EIATTR_REGCOUNT
	.align		4
        /*0000*/ 	.byte	0x04, 0x2f
        /*0002*/ 	.short	(.L_1 - .L_0)
	.align		4
.L_0:
        /*0004*/ 	.word	index@(sum)
        /*0008*/ 	.word	0x00000014


	//----- nvinfo : EIATTR_FRAME_SIZE
	.align		4
.L_1:
        /*000c*/ 	.byte	0x04, 0x11
        /*000e*/ 	.short	(.L_3 - .L_2)
	.align		4
.L_2:
        /*0010*/ 	.word	index@(sum)
        /*0014*/ 	.word	0x00000000


	//----- nvinfo : EIATTR_REGCOUNT
	.align		4
.L_3:
        /*0018*/ 	.byte	0x04, 0x2f
        /*001a*/ 	.short	(.L_5 - .L_4)
	.align		4
.L_4:
        /*001c*/ 	.word	index@(mm_kernel)
        /*0020*/ 	.word	0x00000018


	//----- nvinfo : EIATTR_FRAME_SIZE
	.align		4
.L_5:
        /*0024*/ 	.byte	0x04, 0x11
        /*0026*/ 	.short	(.L_7 - .L_6)
	.align		4
.L_6:
        /*0028*/ 	.word	index@(mm_kernel)
        /*002c*/ 	.word	0x00000000


	//----- nvinfo : EIATTR_MIN_STACK_SIZE
	.align		4
.L_7:
        /*0030*/ 	.byte	0x04, 0x12
        /*0032*/ 	.short	(.L_9 - .L_8)
	.align		4
.L_8:
        /*0034*/ 	.word	index@(mm_kernel)
        /*0038*/ 	.word	0x00000000


	//----- nvinfo : EIATTR_MIN_STACK_SIZE
	.align		4
.L_9:
        /*003c*/ 	.byte	0x04, 0x12
        /*003e*/ 	.short	(.L_11 - .L_10)
	.align		4
.L_10:
        /*0040*/ 	.word	index@(sum)
        /*0044*/ 	.word	0x00000000
.L_11:


//--------------------- .nv.compat                --------------------------
	.section	.nv.compat,"",@"SHT_CUDA_COMPAT_INFO"
	.align	4
        /*0000*/ 	.byte	0x02, 0x09, 0x00, 0x00, 0x02, 0x02, 0x01, 0x00, 0x02, 0x05, 0x05, 0x00, 0x03, 0x07, 0x01, 0x01
        /*0010*/ 	.byte	0x02, 0x03, 0x00, 0x00, 0x02, 0x06, 0x01, 0x00, 0x04, 0x0b, 0x08, 0x00, 0x09, 0x00, 0x00, 0x00
        /*0020*/ 	.byte	0x00, 0x00, 0x00, 0x00


//--------------------- .nv.info.mm_kernel        --------------------------
	.section	.nv.info.mm_kernel,"",@"SHT_CUDA_INFO"
	.sectionflags	@""
	.align	4


	//----- nvinfo : EIATTR_CUDA_API_VERSION
	.align		4
        /*0000*/ 	.byte	0x04, 0x37
        /*0002*/ 	.short	(.L_13 - .L_12)
.L_12:
        /*0004*/ 	.word	0x00000082


	//----- nvinfo : EIATTR_KPARAM_INFO
	.align		4
.L_13:
        /*0008*/ 	.byte	0x04, 0x17
        /*000a*/ 	.short	(.L_15 - .L_14)
.L_14:
        /*000c*/ 	.word	0x00000000
        /*0010*/ 	.short	0x0003
        /*0012*/ 	.short	0x0018
        /*0014*/ 	.byte	0x00, 0xf0, 0x11, 0x00


	//----- nvinfo : EIATTR_KPARAM_INFO
	.align		4
.L_15:
        /*0018*/ 	.byte	0x04, 0x17
        /*001a*/ 	.short	(.L_17 - .L_16)
.L_16:
        /*001c*/ 	.word	0x00000000
        /*0020*/ 	.short	0x0002
        /*0022*/ 	.short	0x0010
        /*0024*/ 	.byte	0x00, 0xf5, 0x21, 0x00


	//----- nvinfo : EIATTR_KPARAM_INFO
	.align		4
.L_17:
        /*0028*/ 	.byte	0x04, 0x17
        /*002a*/ 	.short	(.L_19 - .L_18)
.L_18:
        /*002c*/ 	.word	0x00000000
        /*0030*/ 	.short	0x0001
        /*0032*/ 	.short	0x0008
        /*0034*/ 	.byte	0x00, 0xf5, 0x21, 0x00


	//----- nvinfo : EIATTR_KPARAM_INFO
	.align		4
.L_19:
        /*0038*/ 	.byte	0x04, 0x17
        /*003a*/ 	.short	(.L_21 - .L_20)
.L_20:
        /*003c*/ 	.word	0x00000000
        /*0040*/ 	.short	0x0000
        /*0042*/ 	.short	0x0000
        /*0044*/ 	.byte	0x00, 0xf5, 0x21, 0x00


	//----- nvinfo : EIATTR_SPARSE_MMA_MASK
	.align		4
.L_21:
        /*0048*/ 	.byte	0x03, 0x50
        /*004a*/ 	.short	0x0000


	//----- nvinfo : EIATTR_MAXREG_COUNT
	.align		4
        /*004c*/ 	.byte	0x03, 0x1b
        /*004e*/ 	.short	0x00ff


	//----- nvinfo : EIATTR_MERCURY_ISA_VERSION
	.align		4
        /*0050*/ 	.byte	0x03, 0x5f
        /*0052*/ 	.short	0x0101


	//----- nvinfo : EIATTR_VRC_CTA_INIT_COUNT
	.align		4
        /*0054*/ 	.byte	0x02, 0x4a
	.zero		1
	.zero		1


	//----- nvinfo : EIATTR_EXIT_INSTR_OFFSETS
	.align		4
        /*0058*/ 	.byte	0x04, 0x1c
        /*005a*/ 	.short	(.L_23 - .L_22)


	//   ....[0]....
.L_22:
        /*005c*/ 	.word	0x000000e0


	//   ....[1]....
        /*0060*/ 	.word	0x00000650


	//   ....[2]....
        /*0064*/ 	.word	0x000008c0


	//   ....[3]....
        /*0068*/ 	.word	0x00000a80


	//   ....[4]....
        /*006c*/ 	.word	0x00000b30


	//----- nvinfo : EIATTR_CBANK_PARAM_SIZE
	.align		4
.L_23:
        /*0070*/ 	.byte	0x03, 0x19
        /*0072*/ 	.short	0x001c


	//----- nvinfo : EIATTR_PARAM_CBANK
	.align		4
        /*0074*/ 	.byte	0x04, 0x0a
        /*0076*/ 	.short	(.L_25 - .L_24)
	.align		4
.L_24:
        /*0078*/ 	.word	index@(.nv.constant0.mm_kernel)
        /*007c*/ 	.short	0x0380
        /*007e*/ 	.short	0x001c


	//----- nvinfo : EIATTR_SW_WAR
	.align		4
.L_25:
        /*0080*/ 	.byte	0x04, 0x36
        /*0082*/ 	.short	(.L_27 - .L_26)
.L_26:
        /*0084*/ 	.word	0x00000008
.L_27:


//--------------------- .nv.info.sum              --------------------------
	.section	.nv.info.sum,"",@"SHT_CUDA_INFO"
	.sectionflags	@""
	.align	4


	//----- nvinfo : EIATTR_CUDA_API_VERSION
	.align		4
        /*0000*/ 	.byte	0x04, 0x37
        /*0002*/ 	.short	(.L_29 - .L_28)
.L_28:
        /*0004*/ 	.word	0x00000082


	//----- nvinfo : EIATTR_KPARAM_INFO
	.align		4
.L_29:
        /*0008*/ 	.byte	0x04, 0x17
        /*000a*/ 	.short	(.L_31 - .L_30)
.L_30:
        /*000c*/ 	.word	0x00000000
        /*0010*/ 	.short	0x0003
        /*0012*/ 	.short	0x0018
        /*0014*/ 	.byte	0x00, 0xf0, 0x11, 0x00


	//----- nvinfo : EIATTR_KPARAM_INFO
	.align		4
.L_31:
        /*0018*/ 	.byte	0x04, 0x17
        /*001a*/ 	.short	(.L_33 - .L_32)
.L_32:
        /*001c*/ 	.word	0x00000000
        /*0020*/ 	.short	0x0002
        /*0022*/ 	.short	0x0010
        /*0024*/ 	.byte	0x00, 0xf5, 0x21, 0x00


	//----- nvinfo : EIATTR_KPARAM_INFO
	.align		4
.L_33:
        /*0028*/ 	.byte	0x04, 0x17
        /*002a*/ 	.short	(.L_35 - .L_34)
.L_34:
        /*002c*/ 	.word	0x00000000
        /*0030*/ 	.short	0x0001
        /*0032*/ 	.short	0x0008
        /*0034*/ 	.byte	0x00, 0xf5, 0x21, 0x00


	//----- nvinfo : EIATTR_KPARAM_INFO
	.align		4
.L_35:
        /*0038*/ 	.byte	0x04, 0x17
        /*003a*/ 	.short	(.L_37 - .L_36)
.L_36:
        /*003c*/ 	.word	0x00000000
        /*0040*/ 	.short	0x0000
        /*0042*/ 	.short	0x0000
        /*0044*/ 	.byte	0x00, 0xf5, 0x21, 0x00


	//----- nvinfo : EIATTR_SPARSE_MMA_MASK
	.align		4
.L_37:
        /*0048*/ 	.byte	0x03, 0x50
        /*004a*/ 	.short	0x0000


	//----- nvinfo : EIATTR_MAXREG_COUNT
	.align		4
        /*004c*/ 	.byte	0x03, 0x1b
        /*004e*/ 	.short	0x00ff


	//----- nvinfo : EIATTR_MERCURY_ISA_VERSION
	.align		4
        /*0050*/ 	.byte	0x03, 0x5f
        /*0052*/ 	.short	0x0101


	//----- nvinfo : EIATTR_VRC_CTA_INIT_COUNT
	.align		4
        /*0054*/ 	.byte	0x02, 0x4a
	.zero		1
	.zero		1


	//----- nvinfo : EIATTR_EXIT_INSTR_OFFSETS
	.align		4
        /*0058*/ 	.byte	0x04, 0x1c
        /*005a*/ 	.short	(.L_39 - .L_38)


	//   ....[0]....
.L_38:
        /*005c*/ 	.word	0x00000070


	//   ....[1]....
        /*0060*/ 	.word	0x00000180


	//----- nvinfo : EIATTR_CRS_STACK_SIZE
	.align		4
.L_39:
        /*0064*/ 	.byte	0x04, 0x1e
        /*0066*/ 	.short	(.L_41 - .L_40)
.L_40:
        /*0068*/ 	.word	0x00000000


	//----- nvinfo : EIATTR_CBANK_PARAM_SIZE
	.align		4
.L_41:
        /*006c*/ 	.byte	0x03, 0x19
        /*006e*/ 	.short	0x001c


	//----- nvinfo : EIATTR_PARAM_CBANK
	.align		4
        /*0070*/ 	.byte	0x04, 0x0a
        /*0072*/ 	.short	(.L_43 - .L_42)
	.align		4
.L_42:
        /*0074*/ 	.word	index@(.nv.constant0.sum)
        /*0078*/ 	.short	0x0380
        /*007a*/ 	.short	0x001c


	//----- nvinfo : EIATTR_SW_WAR
	.align		4
.L_43:
        /*007c*/ 	.byte	0x04, 0x36
        /*007e*/ 	.short	(.L_45 - .L_44)
.L_44:
        /*0080*/ 	.word	0x00000008
.L_45:


//--------------------- .nv.callgraph             --------------------------
	.section	.nv.callgraph,"",@"SHT_CUDA_CALLGRAPH"
	.align	4
	.sectionentsize	8
	.align		4
        /*0000*/ 	.word	0x00000000
	.align		4
        /*0004*/ 	.word	0xffffffff
	.align		4
        /*0008*/ 	.word	0x00000000
	.align		4
        /*000c*/ 	.word	0xfffffffe
	.align		4
        /*0010*/ 	.word	0x00000000
	.align		4
        /*0014*/ 	.word	0xfffffffd
	.align		4
        /*0018*/ 	.word	0x00000000
	.align		4
        /*001c*/ 	.word	0xfffffffc


//--------------------- .text.mm_kernel           --------------------------
	.section	.text.mm_kernel,"ax",@progbits
	.align	128
        .global         mm_kernel
        .type           mm_kernel,@function
        .size           mm_kernel,(.L_x_7 - mm_kernel)
        .other          mm_kernel,@"STO_CUDA_ENTRY STV_DEFAULT"
mm_kernel:
.text.mm_kernel:
[----:B------:R-:W-:Y:S01]  /*0000*/  LDC R1, c[0x0][0x37c] ;  /* 0x0000df00ff017b82 */ /* 0x000fe20000000800 */
[----:B------:R-:W0:Y:S07]  /*0010*/  S2R R3, SR_TID.X ;  /* 0x0000000000037919 */ /* 0x000e2e0000002100 */
[----:B------:R-:W0:Y:S01]  /*0020*/  LDC R0, c[0x0][0x360] ;  /* 0x0000d800ff007b82 */ /* 0x000e220000000800 */
[----:B------:R-:W1:Y:S01]  /*0030*/  LDCU UR18, c[0x0][0x398] ;  /* 0x00007300ff1277ac */ /* 0x000e620008000800 */
[----:B------:R-:W2:Y:S06]  /*0040*/  S2R R2, SR_TID.Y ;  /* 0x0000000000027919 */ /* 0x000eac0000002200 */
[----:B------:R-:W0:Y:S08]  /*0050*/  S2UR UR4, SR_CTAID.X ;  /* 0x00000000000479c3 */ /* 0x000e300000002500 */
[----:B------:R-:W2:Y:S01]  /*0060*/  S2UR UR5, SR_CTAID.Y ;  /* 0x00000000000579c3 */ /* 0x000ea20000002600 */
[----:B-1----:R-:W-:-:S07]  /*0070*/  UISETP.GE.AND UP0, UPT, UR18, 0x1, UPT ;  /* 0x000000011200788c */ /* 0x002fce000bf06270 */
[----:B------:R-:W2:Y:S01]  /*0080*/  LDC R5, c[0x0][0x364] ;  /* 0x0000d900ff057b82 */ /* 0x000ea20000000800 */
[----:B------:R-:W-:Y:S01]  /*0090*/  PLOP3.LUT P0, PT, PT, PT, UP0, 0x80, 0x8 ;  /* 0x000000000008781c */ /* 0x000fe20003f0f008 */
[----:B0-----:R-:W-:Y:S02]  /*00a0*/  IMAD R0, R0, UR4, R3 ;  /* 0x0000000400007c24 */ /* 0x001fe4000f8e0203 */
[----:B--2---:R-:W-:-:S05]  /*00b0*/  IMAD R5, R5, UR5, R2 ;  /* 0x0000000505057c24 */ /* 0x004fca000f8e0202 */
[----:B------:R-:W-:-:S04]  /*00c0*/  VIMNMX R2, PT, PT, R0, R5, !PT ;  /* 0x0000000500027248 */ /* 0x000fc80007fe0100 */
[----:B------:R-:W-:-:S13]  /*00d0*/  ISETP.GE.OR P0, PT, R2, UR18, !P0 ;  /* 0x0000001202007c0c */ /* 0x000fda000c706670 */
[----:B------:R-:W-:Y:S05]  /*00e0*/  @P0 EXIT ;  /* 0x000000000000094d */ /* 0x000fea0003800000 */
[----:B------:R-:W0:Y:S01]  /*00f0*/  LDC.64 R2, c[0x0][0x390] ;  /* 0x0000e400ff027b82 */ /* 0x000e220000000a00 */
[----:B------:R-:W1:Y:S01]  /*0100*/  LDCU.64 UR16, c[0x0][0x358] ;  /* 0x00006b00ff1077ac */ /* 0x000e620008000a00 */
[----:B------:R-:W-:-:S05]  /*0110*/  IMAD R5, R5, UR18, RZ ;  /* 0x0000001205057c24 */ /* 0x000fca000f8e02ff */
[----:B------:R-:W-:-:S05]  /*0120*/  IADD3 R7, PT, PT, R0, R5, RZ ;  /* 0x0000000500077210 */ /* 0x000fca0007ffe0ff */
[----:B0-----:R-:W-:-:S05]  /*0130*/  IMAD.WIDE R2, R7, 0x4, R2 ;  /* 0x0000000407027825 */ /* 0x001fca00078e0202 */
[----:B-1----:R0:W5:Y:S01]  /*0140*/  LDG.E R7, desc[UR16][R2.64] ;  /* 0x0000001002077981 */ /* 0x002162000c1e1900 */
[----:B------:R-:W-:Y:S01]  /*0150*/  UISETP.GE.U32.AND UP0, UPT, UR18, 0x8, UPT ;  /* 0x000000081200788c */ /* 0x000fe2000bf06070 */
[----:B------:R-:W-:-:S08]  /*0160*/  HFMA2 R4, -RZ, RZ, 0, 0 ;  /* 0x00000000ff047431 */ /* 0x000fd000000001ff */
[----:B0-----:R-:W-:Y:S05]  /*0170*/  BRA.U !UP0, `(.L_x_0) ;  /* 0x00000005082c7547 */ /* 0x001fea000b800000 */
[----:B------:R-:W0:Y:S01]  /*0180*/  LDCU.128 UR20, c[0x0][0x380] ;  /* 0x00007000ff1477ac */ /* 0x000e220008000c00 */
[----:B------:R-:W-:Y:S01]  /*0190*/  MOV R4, R0 ;  /* 0x0000000000047202 */ /* 0x000fe20000000f00 */
[----:B------:R-:W-:-:S04]  /*01a0*/  ULOP3.LUT UR4, UR18, 0x7ffffff8, URZ, 0xc0, !UPT ;  /* 0x7ffffff812047892 */ /* 0x000fc8000f8ec0ff */
[----:B------:R-:W-:Y:S01]  /*01b0*/  UIADD3 UR4, UPT, UPT, -UR4, URZ, URZ ;  /* 0x000000ff04047290 */ /* 0x000fe2000fffe1ff */
[----:B0-----:R-:W-:Y:S01]  /*01c0*/  MOV R8, UR20 ;  /* 0x0000001400087c02 */ /* 0x001fe20008000f00 */
[----:B------:R-:W-:Y:S01]  /*01d0*/  UIMAD.WIDE.U32 UR6, UR18, 0xc, UR22 ;  /* 0x0000000c120678a5 */ /* 0x000fe2000f8e0016 */
[----:B------:R-:W-:Y:S01]  /*01e0*/  MOV R9, UR21 ;  /* 0x0000001500097c02 */ /* 0x000fe20008000f00 */
[----:B------:R-:W-:Y:S02]  /*01f0*/  UIMAD.WIDE.U32 UR8, UR18, 0x10, UR22 ;  /* 0x00000010120878a5 */ /* 0x000fe4000f8e0016 */
[----:B------:R-:W-:Y:S01]  /*0200*/  UIMAD.WIDE.U32 UR10, UR18, 0x14, UR22 ;  /* 0x00000014120a78a5 */ /* 0x000fe2000f8e0016 */
[----:B------:R-:W-:Y:S01]  /*0210*/  IMAD.WIDE.U32 R8, R5, 0x4, R8 ;  /* 0x0000000405087825 */ /* 0x000fe200078e0008 */
[----:B------:R-:W-:Y:S02]  /*0220*/  UIMAD.WIDE.U32 UR12, UR18, 0x18, UR22 ;  /* 0x00000018120c78a5 */ /* 0x000fe4000f8e0016 */
[----:B------:R-:W-:Y:S01]  /*0230*/  UIMAD.WIDE.U32 UR14, UR18, 0x1c, UR22 ;  /* 0x0000001c120e78a5 */ /* 0x000fe2000f8e0016 */
[----:B------:R-:W-:-:S04]  /*0240*/  IADD3 R6, P0, PT, R8, 0x10, RZ ;  /* 0x0000001008067810 */ /* 0x000fc80007f1e0ff */
[----:B------:R-:W-:-:S09]  /*0250*/  IADD3.X R9, PT, PT, RZ, R9, RZ, P0, !PT ;  /* 0x00000009ff097210 */ /* 0x000fd200007fe4ff */
.L_x_1:
[----:B------:R-:W-:Y:S02]  /*0260*/  MOV R11, 0x4 ;  /* 0x00000004000b7802 */ /* 0x000fe40000000f00 */
[----:B------:R-:W-:-:S03]  /*0270*/  MOV R8, R6 ;  /* 0x0000000600087202 */ /* 0x000fc60000000f00 */
[----:B------:R-:W-:Y:S02]  /*0280*/  IMAD.WIDE R10, R4, R11, UR22 ;  /* 0x00000016040a7e25 */ /* 0x000fe4000f8e020b */
[----:B------:R-:W2:Y:S04]  /*0290*/  LDG.E R6, desc[UR16][R8.64+-0x10] ;  /* 0xfffff01008067981 */ /* 0x000ea8000c1e1900 */
[----:B------:R-:W2:Y:S01]  /*02a0*/  LDG.E R10, desc[UR16][R10.64] ;  /* 0x000000100a0a7981 */ /* 0x000ea2000c1e1900 */
[----:B------:R-:W-:-:S06]  /*02b0*/  UIMAD.WIDE.U32 UR20, UR18, 0x4, UR22 ;  /* 0x00000004121478a5 */ /* 0x000fcc000f8e0016 */
[----:B------:R-:W-:Y:S02]  /*02c0*/  MOV R12, UR20 ;  /* 0x00000014000c7c02 */ /* 0x000fe40008000f00 */
[----:B------:R-:W-:Y:S01]  /*02d0*/  MOV R13, UR21 ;  /* 0x00000015000d7c02 */ /* 0x000fe20008000f00 */
[----:B--2--5:R-:W-:Y:S02]  /*02e0*/  FFMA R15, R6, R10, R7 ;  /* 0x0000000a060f7223 */ /* 0x024fe40000000007 */
[----:B-1----:R-:W-:-:S03]  /*02f0*/  IMAD.WIDE R6, R4, 0x4, R12 ;  /* 0x0000000404067825 */ /* 0x002fc600078e020c */
[----:B------:R0:W-:Y:S04]  /*0300*/  STG.E desc[UR16][R2.64], R15 ;  /* 0x0000000f02007986 */ /* 0x0001e8000c101910 */
[----:B------:R-:W2:Y:S04]  /*0310*/  LDG.E R6, desc[UR16][R6.64] ;  /* 0x0000001006067981 */ /* 0x000ea8000c1e1900 */
[----:B------:R-:W2:Y:S01]  /*0320*/  LDG.E R14, desc[UR16][R8.64+-0xc] ;  /* 0xfffff410080e7981 */ /* 0x000ea2000c1e1900 */
[----:B------:R-:W-:-:S06]  /*0330*/  UIMAD.WIDE.U32 UR20, UR18, 0x8, UR22 ;  /* 0x00000008121478a5 */ /* 0x000fcc000f8e0016 */
[----:B------:R-:W-:Y:S02]  /*0340*/  MOV R12, UR20 ;  /* 0x00000014000c7c02 */ /* 0x000fe40008000f00 */
[----:B------:R-:W-:-:S03]  /*0350*/  MOV R13, UR21 ;  /* 0x00000015000d7c02 */ /* 0x000fc60008000f00 */
[----:B------:R-:W-:-:S04]  /*0360*/  IMAD.WIDE R10, R4, 0x4, R12 ;  /* 0x00000004040a7825 */ /* 0x000fc800078e020c */
[----:B--2---:R-:W-:-:S05]  /*0370*/  FFMA R17, R14, R6, R15 ;  /* 0x000000060e117223 */ /* 0x004fca000000000f */
[----:B------:R1:W-:Y:S04]  /*0380*/  STG.E desc[UR16][R2.64], R17 ;  /* 0x0000001102007986 */ /* 0x0003e8000c101910 */
[----:B------:R-:W0:Y:S04]  /*0390*/  LDG.E R10, desc[UR16][R10.64] ;  /* 0x000000100a0a7981 */ /* 0x000e28000c1e1900 */
[----:B------:R-:W0:Y:S01]  /*03a0*/  LDG.E R12, desc[UR16][R8.64+-0x8] ;  /* 0xfffff810080c7981 */ /* 0x000e22000c1e1900 */
[----:B------:R-:W-:-:S05]  /*03b0*/  HFMA2 R13, -RZ, RZ, 0, 2.384185791015625e-07 ;  /* 0x00000004ff0d7431 */ /* 0x000fca00000001ff */
[----:B------:R-:W-:-:S04]  /*03c0*/  IMAD.WIDE R6, R4, R13, UR6 ;  /* 0x0000000604067e25 */ /* 0x000fc8000f8e020d */
[----:B0-----:R-:W-:-:S05]  /*03d0*/  FFMA R15, R12, R10, R17 ;  /* 0x0000000a0c0f7223 */ /* 0x001fca0000000011 */
[----:B------:R0:W-:Y:S04]  /*03e0*/  STG.E desc[UR16][R2.64], R15 ;  /* 0x0000000f02007986 */ /* 0x0001e8000c101910 */
[----:B------:R-:W2:Y:S04]  /*03f0*/  LDG.E R6, desc[UR16][R6.64] ;  /* 0x0000001006067981 */ /* 0x000ea8000c1e1900 */
[----:B------:R-:W2:Y:S02]  /*0400*/  LDG.E R12, desc[UR16][R8.64+-0x4] ;  /* 0xfffffc10080c7981 */ /* 0x000ea4000c1e1900 */
[----:B--2---:R-:W-:Y:S01]  /*0410*/  FFMA R19, R12, R6, R15 ;  /* 0x000000060c137223 */ /* 0x004fe2000000000f */
[----:B------:R-:W-:-:S04]  /*0420*/  IMAD.WIDE R12, R4, R13, UR8 ;  /* 0x00000008040c7e25 */ /* 0x000fc8000f8e020d */
[----:B------:R2:W-:Y:S04]  /*0430*/  STG.E desc[UR16][R2.64], R19 ;  /* 0x0000001302007986 */ /* 0x0005e8000c101910 */
[----:B------:R-:W1:Y:S04]  /*0440*/  LDG.E R12, desc[UR16][R12.64] ;  /* 0x000000100c0c7981 */ /* 0x000e68000c1e1900 */
[----:B------:R-:W1:Y:S01]  /*0450*/  LDG.E R10, desc[UR16][R8.64] ;  /* 0x00000010080a7981 */ /* 0x000e62000c1e1900 */
[----:B------:R-:W-:Y:S01]  /*0460*/  MOV R11, 0x4 ;  /* 0x00000004000b7802 */ /* 0x000fe20000000f00 */
[----:B-1----:R-:W-:-:S04]  /*0470*/  FFMA R17, R10, R12, R19 ;  /* 0x0000000c0a117223 */ /* 0x002fc80000000013 */
[----:B------:R-:W-:Y:S01]  /*0480*/  IMAD.WIDE R10, R4, R11, UR10 ;  /* 0x0000000a040a7e25 */ /* 0x000fe2000f8e020b */
[----:B------:R1:W-:Y:S05]  /*0490*/  STG.E desc[UR16][R2.64], R17 ;  /* 0x0000001102007986 */ /* 0x0003ea000c101910 */
[----:B------:R-:W3:Y:S04]  /*04a0*/  LDG.E R10, desc[UR16][R10.64] ;  /* 0x000000100a0a7981 */ /* 0x000ee8000c1e1900 */
[----:B------:R-:W3:Y:S01]  /*04b0*/  LDG.E R6, desc[UR16][R8.64+0x4] ;  /* 0x0000041008067981 */ /* 0x000ee2000c1e1900 */
[----:B0-----:R-:W-:-:S04]  /*04c0*/  IMAD.MOV.U32 R15, RZ, RZ, 0x4 ;  /* 0x00000004ff0f7424 */ /* 0x001fc800078e00ff */
[----:B------:R-:W-:-:S04]  /*04d0*/  IMAD.WIDE R14, R4, R15, UR12 ;  /* 0x0000000c040e7e25 */ /* 0x000fc8000f8e020f */
[----:B---3--:R-:W-:-:S05]  /*04e0*/  FFMA R21, R6, R10, R17 ;  /* 0x0000000a06157223 */ /* 0x008fca0000000011 */
[----:B------:R1:W-:Y:S04]  /*04f0*/  STG.E desc[UR16][R2.64], R21 ;  /* 0x0000001502007986 */ /* 0x0003e8000c101910 */
[----:B------:R-:W2:Y:S04]  /*0500*/  LDG.E R14, desc[UR16][R14.64] ;  /* 0x000000100e0e7981 */ /* 0x000ea8000c1e1900 */
[----:B------:R-:W2:Y:S01]  /*0510*/  LDG.E R6, desc[UR16][R8.64+0x8] ;  /* 0x0000081008067981 */ /* 0x000ea2000c1e1900 */
[----:B------:R-:W-:-:S05]  /*0520*/  HFMA2 R13, -RZ, RZ, 0, 2.384185791015625e-07 ;  /* 0x00000004ff0d7431 */ /* 0x000fca00000001ff */
[----:B------:R-:W-:-:S04]  /*0530*/  IMAD.WIDE R12, R4, R13, UR14 ;  /* 0x0000000e040c7e25 */ /* 0x000fc8000f8e020d */
[----:B--2---:R-:W-:-:S05]  /*0540*/  FFMA R19, R6, R14, R21 ;  /* 0x0000000e06137223 */ /* 0x004fca0000000015 */
[----:B------:R1:W-:Y:S04]  /*0550*/  STG.E desc[UR16][R2.64], R19 ;  /* 0x0000001302007986 */ /* 0x0003e8000c101910 */
[----:B------:R-:W2:Y:S04]  /*0560*/  LDG.E R12, desc[UR16][R12.64] ;  /* 0x000000100c0c7981 */ /* 0x000ea8000c1e1900 */
[----:B------:R-:W2:Y:S01]  /*0570*/  LDG.E R6, desc[UR16][R8.64+0xc] ;  /* 0x00000c1008067981 */ /* 0x000ea2000c1e1900 */
[----:B------:R-:W-:Y:S01]  /*0580*/  UIADD3 UR4, UPT, UPT, UR4, 0x8, URZ ;  /* 0x0000000804047890 */ /* 0x000fe2000fffe0ff */
[----:B------:R-:W-:-:S03]  /*0590*/  MOV R11, UR18 ;  /* 0x00000012000b7c02 */ /* 0x000fc60008000f00 */
[----:B------:R-:W-:Y:S01]  /*05a0*/  UISETP.NE.AND UP0, UPT, UR4, URZ, UPT ;  /* 0x000000ff0400728c */ /* 0x000fe2000bf05270 */
[----:B------:R-:W-:Y:S01]  /*05b0*/  LEA R4, R11, R4, 0x3 ;  /* 0x000000040b047211 */ /* 0x000fe200078e18ff */
[----:B--2---:R-:W-:Y:S01]  /*05c0*/  FFMA R7, R6, R12, R19 ;  /* 0x0000000c06077223 */ /* 0x004fe20000000013 */
[----:B------:R-:W-:-:S04]  /*05d0*/  IADD3 R6, P0, PT, R8, 0x20, RZ ;  /* 0x0000002008067810 */ /* 0x000fc80007f1e0ff */
[----:B------:R1:W-:Y:S01]  /*05e0*/  STG.E desc[UR16][R2.64], R7 ;  /* 0x0000000702007986 */ /* 0x0003e2000c101910 */
[----:B------:R-:W-:Y:S01]  /*05f0*/  IADD3.X R9, PT, PT, RZ, R9, RZ, P0, !PT ;  /* 0x00000009ff097210 */ /* 0x000fe200007fe4ff */
[----:B------:R-:W-:Y:S07]  /*0600*/  BRA.U UP0, `(.L_x_1) ;  /* 0xfffffffd00147547 */ /* 0x000fee000b83ffff */
[----:B------:R-:W-:-:S06]  /*0610*/  ULOP3.LUT UR4, UR18, 0x7ffffff8, URZ, 0xc0, !UPT ;  /* 0x7ffffff812047892 */ /* 0x000fcc000f8ec0ff */
[----:B------:R-:W-:-:S07]  /*0620*/  MOV R4, UR4 ;  /* 0x0000000400047c02 */ /* 0x000fce0008000f00 */
.L_x_0:
[----:B------:R-:W-:-:S06]  /*0630*/  ULOP3.LUT UR4, UR18, 0x7, URZ, 0xc0, !UPT ;  /* 0x0000000712047892 */ /* 0x000fcc000f8ec0ff */
[----:B------:R-:W-:-:S13]  /*0640*/  ISETP.NE.AND P0, PT, RZ, UR4, PT ;  /* 0x00000004ff007c0c */ /* 0x000fda000bf05270 */
[----:B------:R-:W-:Y:S05]  /*0650*/  @!P0 EXIT ;  /* 0x000000000000894d */ /* 0x000fea0003800000 */
[----:B------:R-:W-:Y:S02]  /*0660*/  UISETP.GE.U32.AND UP0, UPT, UR4, 0x4, UPT ;  /* 0x000000040400788c */ /* 0x000fe4000bf06070 */
[----:B------:R-:W-:-:S07]  /*0670*/  ULOP3.LUT UR4, UR18, 0x3, URZ, 0xc0, !UPT ;  /* 0x0000000312047892 */ /* 0x000fce000f8ec0ff */
[----:B------:R-:W-:Y:S05]  /*0680*/  BRA.U !UP0, `(.L_x_2) ;  /* 0x0000000108887547 */ /* 0x000fea000b800000 */
[----:B------:R-:W0:Y:S01]  /*0690*/  LDC.64 R10, c[0x0][0x380] ;  /* 0x0000e000ff0a7b82 */ /* 0x000e220000000a00 */
[----:B------:R-:W-:Y:S01]  /*06a0*/  IADD3 R9, PT, PT, R5, R4, RZ ;  /* 0x0000000405097210 */ /* 0x000fe20007ffe0ff */
[----:B------:R-:W-:Y:S01]  /*06b0*/  IMAD R15, R4, UR18, R0 ;  /* 0x00000012040f7c24 */ /* 0x000fe2000f8e0200 */
[----:B------:R-:W2:Y:S05]  /*06c0*/  LDCU.64 UR6, c[0x0][0x380] ;  /* 0x00007000ff0677ac */ /* 0x000eaa0008000a00 */
[----:B------:R-:W3:Y:S01]  /*06d0*/  LDC.64 R12, c[0x0][0x388] ;  /* 0x0000e200ff0c7b82 */ /* 0x000ee20000000a00 */
[----:B0-----:R-:W-:-:S06]  /*06e0*/  IMAD.WIDE.U32 R10, R9, 0x4, R10 ;  /* 0x00000004090a7825 */ /* 0x001fcc00078e000a */
[----:B------:R-:W4:Y:S01]  /*06f0*/  LDG.E R10, desc[UR16][R10.64] ;  /* 0x000000100a0a7981 */ /* 0x000f22000c1e1900 */
[----:B---3--:R-:W-:-:S05]  /*0700*/  IMAD.WIDE R12, R15, 0x4, R12 ;  /* 0x000000040f0c7825 */ /* 0x008fca00078e020c */
[----:B------:R-:W4:Y:S01]  /*0710*/  LDG.E R6, desc[UR16][R12.64] ;  /* 0x000000100c067981 */ /* 0x000f22000c1e1900 */
[----:B------:R-:W-:Y:S01]  /*0720*/  IADD3 R9, P0, PT, R5, R4, RZ ;  /* 0x0000000405097210 */ /* 0x000fe20007f1e0ff */
[----:B-1----:R-:W-:-:S03]  /*0730*/  IMAD.U32 R17, RZ, RZ, UR18 ;  /* 0x00000012ff117e24 */ /* 0x002fc6000f8e00ff */
[----:B------:R-:W-:Y:S02]  /*0740*/  IADD3.X R14, PT, PT, RZ, RZ, RZ, P0, !PT ;  /* 0x000000ffff0e7210 */ /* 0x000fe400007fe4ff */
[----:B--2---:R-:W-:-:S04]  /*0750*/  LEA R8, P0, R9, UR6, 0x2 ;  /* 0x0000000609087c11 */ /* 0x004fc8000f8010ff */
[----:B------:R-:W-:Y:S01]  /*0760*/  LEA.HI.X R9, R9, UR7, R14, 0x2, P0 ;  /* 0x0000000709097c11 */ /* 0x000fe200080f140e */
[----:B----45:R-:W-:Y:S01]  /*0770*/  FFMA R15, R10, R6, R7 ;  /* 0x000000060a0f7223 */ /* 0x030fe20000000007 */
[----:B------:R-:W-:-:S04]  /*0780*/  IMAD.WIDE.U32 R6, R17, 0x4, R12 ;  /* 0x0000000411067825 */ /* 0x000fc800078e000c */
[----:B------:R0:W-:Y:S04]  /*0790*/  STG.E desc[UR16][R2.64], R15 ;  /* 0x0000000f02007986 */ /* 0x0001e8000c101910 */
[----:B------:R-:W2:Y:S04]  /*07a0*/  LDG.E R11, desc[UR16][R6.64] ;  /* 0x00000010060b7981 */ /* 0x000ea8000c1e1900 */
[----:B------:R-:W2:Y:S01]  /*07b0*/  LDG.E R10, desc[UR16][R8.64+0x4] ;  /* 0x00000410080a7981 */ /* 0x000ea2000c1e1900 */
[----:B------:R-:W-:Y:S01]  /*07c0*/  MOV R13, UR18 ;  /* 0x00000012000d7c02 */ /* 0x000fe20008000f00 */
[----:B--2---:R-:W-:-:S04]  /*07d0*/  FFMA R17, R10, R11, R15 ;  /* 0x0000000b0a117223 */ /* 0x004fc8000000000f */
[----:B------:R-:W-:Y:S01]  /*07e0*/  IMAD.WIDE.U32 R10, R13, 0x4, R6 ;  /* 0x000000040d0a7825 */ /* 0x000fe200078e0006 */
        /* <DEDUP_REMOVED lines=9> */
[----:B------:R-:W-:Y:S01]  /*0880*/  IADD3 R4, PT, PT, R4, 0x4, RZ ;  /* 0x0000000404047810 */ /* 0x000fe20007ffe0ff */
[----:B--2---:R-:W-:-:S05]  /*0890*/  FFMA R7, R6, R12, R19 ;  /* 0x0000000c06077223 */ /* 0x004fca0000000013 */
[----:B------:R0:W-:Y:S02]  /*08a0*/  STG.E desc[UR16][R2.64], R7 ;  /* 0x0000000702007986 */ /* 0x0001e4000c101910 */
.L_x_2:
[----:B------:R-:W-:-:S13]  /*08b0*/  ISETP.NE.AND P0, PT, RZ, UR4, PT ;  /* 0x00000004ff007c0c */ /* 0x000fda000bf05270 */
[----:B------:R-:W-:Y:S05]  /*08c0*/  @!P0 EXIT ;  /* 0x000000000000894d */ /* 0x000fea0003800000 */
[----:B------:R-:W-:-:S09]  /*08d0*/  UISETP.NE.AND UP0, UPT, UR4, 0x1, UPT ;  /* 0x000000010400788c */ /* 0x000fd2000bf05270 */
[----:B------:R-:W-:Y:S05]  /*08e0*/  BRA.U !UP0, `(.L_x_3) ;  /* 0x0000000108587547 */ /* 0x000fea000b800000 */
[----:B------:R-:W2:Y:S01]  /*08f0*/  LDC.64 R8, c[0x0][0x380] ;  /* 0x0000e000ff087b82 */ /* 0x000ea20000000a00 */
[----:B------:R-:W-:Y:S01]  /*0900*/  IADD3 R11, PT, PT, R5, R4, RZ ;  /* 0x00000004050b7210 */ /* 0x000fe20007ffe0ff */
[----:B0-----:R-:W-:Y:S01]  /*0910*/  IMAD R15, R4, UR18, R0 ;  /* 0x00000012040f7c24 */ /* 0x001fe2000f8e0200 */
[----:B------:R-:W0:Y:S05]  /*0920*/  LDCU.64 UR4, c[0x0][0x380] ;  /* 0x00007000ff0477ac */ /* 0x000e2a0008000a00 */
[----:B------:R-:W3:Y:S01]  /*0930*/  LDC.64 R12, c[0x0][0x388] ;  /* 0x0000e200ff0c7b82 */ /* 0x000ee20000000a00 */
[----:B--2---:R-:W-:-:S06]  /*0940*/  IMAD.WIDE.U32 R10, R11, 0x4, R8 ;  /* 0x000000040b0a7825 */ /* 0x004fcc00078e0008 */
[----:B------:R-:W1:Y:S01]  /*0950*/  LDG.E R10, desc[UR16][R10.64] ;  /* 0x000000100a0a7981 */ /* 0x000e62000c1e1900 */
[----:B---3--:R-:W-:-:S05]  /*0960*/  IMAD.WIDE R12, R15, 0x4, R12 ;  /* 0x000000040f0c7825 */ /* 0x008fca00078e020c */
[----:B------:R-:W1:Y:S01]  /*0970*/  LDG.E R6, desc[UR16][R12.64] ;  /* 0x000000100c067981 */ /* 0x000e62000c1e1900 */
[----:B------:R-:W-:Y:S02]  /*0980*/  IADD3 R9, P0, PT, R5, R4, RZ ;  /* 0x0000000405097210 */ /* 0x000fe40007f1e0ff */
[----:B------:R-:W-:Y:S02]  /*0990*/  MOV R15, UR18 ;  /* 0x00000012000f7c02 */ /* 0x000fe40008000f00 */
[----:B------:R-:W-:Y:S02]  /*09a0*/  IADD3.X R14, PT, PT, RZ, RZ, RZ, P0, !PT ;  /* 0x000000ffff0e7210 */ /* 0x000fe400007fe4ff */
[----:B0-----:R-:W-:-:S04]  /*09b0*/  LEA R8, P0, R9, UR4, 0x2 ;  /* 0x0000000409087c11 */ /* 0x001fc8000f8010ff */
[----:B------:R-:W-:Y:S01]  /*09c0*/  LEA.HI.X R9, R9, UR5, R14, 0x2, P0 ;  /* 0x0000000509097c11 */ /* 0x000fe200080f140e */
[----:B------:R-:W-:-:S04]  /*09d0*/  IMAD.WIDE.U32 R14, R15, 0x4, R12 ;  /* 0x000000040f0e7825 */ /* 0x000fc800078e000c */
[----:B-1---5:R-:W-:-:S05]  /*09e0*/  FFMA R17, R10, R6, R7 ;  /* 0x000000060a117223 */ /* 0x022fca0000000007 */
[----:B------:R2:W-:Y:S04]  /*09f0*/  STG.E desc[UR16][R2.64], R17 ;  /* 0x0000001102007986 */ /* 0x0005e8000c101910 */
[----:B------:R-:W3:Y:S04]  /*0a00*/  LDG.E R14, desc[UR16][R14.64] ;  /* 0x000000100e0e7981 */ /* 0x000ee8000c1e1900 */
[----:B------:R-:W3:Y:S01]  /*0a10*/  LDG.E R8, desc[UR16][R8.64+0x4] ;  /* 0x0000041008087981 */ /* 0x000ee2000c1e1900 */
[----:B------:R-:W-:Y:S01]  /*0a20*/  IADD3 R4, PT, PT, R4, 0x2, RZ ;  /* 0x0000000204047810 */ /* 0x000fe20007ffe0ff */
[----:B---3--:R-:W-:-:S05]  /*0a30*/  FFMA R7, R8, R14, R17 ;  /* 0x0000000e08077223 */ /* 0x008fca0000000011 */
[----:B------:R2:W-:Y:S02]  /*0a40*/  STG.E desc[UR16][R2.64], R7 ;  /* 0x0000000702007986 */ /* 0x0005e4000c101910 */
.L_x_3:
[----:B------:R-:W-:-:S04]  /*0a50*/  ULOP3.LUT UR4, UR18, 0x1, URZ, 0xc0, !UPT ;  /* 0x0000000112047892 */ /* 0x000fc8000f8ec0ff */
[----:B------:R-:W-:-:S06]  /*0a60*/  UISETP.NE.U32.AND UP0, UPT, UR4, 0x1, UPT ;  /* 0x000000010400788c */ /* 0x000fcc000bf05070 */
[----:B------:R-:W-:-:S13]  /*0a70*/  PLOP3.LUT P0, PT, PT, PT, UP0, 0x80, 0x8 ;  /* 0x000000000008781c */ /* 0x000fda0003f0f008 */
[----:B------:R-:W-:Y:S05]  /*0a80*/  @P0 EXIT ;  /* 0x000000000000094d */ /* 0x000fea0003800000 */
[----:B------:R-:W3:Y:S01]  /*0a90*/  LDC.64 R8, c[0x0][0x380] ;  /* 0x0000e000ff087b82 */ /* 0x000ee20000000a00 */
[----:B------:R-:W-:Y:S01]  /*0aa0*/  IADD3 R5, PT, PT, R5, R4, RZ ;  /* 0x0000000405057210 */ /* 0x000fe20007ffe0ff */
[----:B------:R-:W-:-:S06]  /*0ab0*/  IMAD R13, R4, UR18, R0 ;  /* 0x00000012040d7c24 */ /* 0x000fcc000f8e0200 */
[----:B------:R-:W4:Y:S01]  /*0ac0*/  LDC.64 R10, c[0x0][0x388] ;  /* 0x0000e200ff0a7b82 */ /* 0x000f220000000a00 */
[----:B---3--:R-:W-:-:S06]  /*0ad0*/  IMAD.WIDE.U32 R4, R5, 0x4, R8 ;  /* 0x0000000405047825 */ /* 0x008fcc00078e0008 */
[----:B------:R-:W0:Y:S01]  /*0ae0*/  LDG.E R4, desc[UR16][R4.64] ;  /* 0x0000001004047981 */ /* 0x000e22000c1e1900 */
[----:B----4-:R-:W-:-:S06]  /*0af0*/  IMAD.WIDE R8, R13, 0x4, R10 ;  /* 0x000000040d087825 */ /* 0x010fcc00078e020a */
[----:B------:R-:W0:Y:S02]  /*0b00*/  LDG.E R8, desc[UR16][R8.64] ;  /* 0x0000001008087981 */ /* 0x000e24000c1e1900 */
[----:B012--5:R-:W-:-:S05]  /*0b10*/  FFMA R7, R4, R8, R7 ;  /* 0x0000000804077223 */ /* 0x027fca0000000007 */
[----:B------:R-:W-:Y:S01]  /*0b20*/  STG.E desc[UR16][R2.64], R7 ;  /* 0x0000000702007986 */ /* 0x000fe2000c101910 */
[----:B------:R-:W-:Y:S05]  /*0b30*/  EXIT ;  /* 0x000000000000794d */ /* 0x000fea0003800000 */
.L_x_4:
[----:B------:R-:W-:-:S00]  /*0b40*/  BRA `(.L_x_4) ;  /* 0xfffffffc00fc7947 */ /* 0x000fc0000383ffff */
[----:B------:R-:W-:-:S00]  /*0b50*/  NOP ;  /* 0x0000000000007918 */ /* 0x000fc00000000000 */
        /* <DEDUP_REMOVED lines=10> */
.L_x_7:


//--------------------- .text.sum                 --------------------------
	.section	.text.sum,"ax",@progbits
	.align	128
        .global         sum
        .type           sum,@function
        .size           sum,(.L_x_8 - sum)
        .other          sum,@"STO_CUDA_ENTRY STV_DEFAULT"
sum:
.text.sum:
[----:B------:R-:W-:Y:S01]  /*0000*/  LDC R1, c[0x0][0x37c] ;  /* 0x0000df00ff017b82 */ /* 0x000fe20000000800 */
[----:B------:R-:W0:Y:S07]  /*0010*/  S2R R0, SR_TID.X ;  /* 0x0000000000007919 */ /* 0x000e2e0000002100 */
[----:B------:R-:W0:Y:S01]  /*0020*/  S2UR UR4, SR_CTAID.X ;  /* 0x00000000000479c3 */ /* 0x000e220000002500 */
[----:B------:R-:W1:Y:S07]  /*0030*/  LDCU UR5, c[0x0][0x398] ;  /* 0x00007300ff0577ac */ /* 0x000e6e0008000800 */
[----:B------:R-:W0:Y:S02]  /*0040*/  LDC R15, c[0x0][0x360] ;  /* 0x0000d800ff0f7b82 */ /* 0x000e240000000800 */
[----:B0-----:R-:W-:-:S05]  /*0050*/  IMAD R0, R15, UR4, R0 ;  /* 0x000000040f007c24 */ /* 0x001fca000f8e0200 */
[----:B-1----:R-:W-:-:S13]  /*0060*/  ISETP.GE.AND P0, PT, R0, UR5, PT ;  /* 0x0000000500007c0c */ /* 0x002fda000bf06270 */
[----:B------:R-:W-:Y:S05]  /*0070*/  @P0 EXIT ;  /* 0x000000000000094d */ /* 0x000fea0003800000 */
[----:B------:R-:W0:Y:S01]  /*0080*/  LDC.64 R12, c[0x0][0x390] ;  /* 0x0000e400ff0c7b82 */ /* 0x000e220000000a00 */
[----:B------:R-:W1:Y:S01]  /*0090*/  LDCU UR4, c[0x0][0x370] ;  /* 0x00006e00ff0477ac */ /* 0x000e620008000800 */
[----:B------:R-:W2:Y:S06]  /*00a0*/  LDCU.64 UR6, c[0x0][0x358] ;  /* 0x00006b00ff0677ac */ /* 0x000eac0008000a00 */
[----:B------:R-:W3:Y:S08]  /*00b0*/  LDC.64 R8, c[0x0][0x380] ;  /* 0x0000e000ff087b82 */ /* 0x000ef00000000a00 */
[----:B------:R-:W4:Y:S01]  /*00c0*/  LDC.64 R10, c[0x0][0x388] ;  /* 0x0000e200ff0a7b82 */ /* 0x000f220000000a00 */
[----:B-1----:R-:W-:-:S07]  /*00d0*/  IMAD R15, R15, UR4, RZ ;  /* 0x000000040f0f7c24 */ /* 0x002fce000f8e02ff */
.L_x_5:
[----:B---3--:R-:W-:-:S04]  /*00e0*/  IMAD.WIDE R2, R0, 0x4, R8 ;  /* 0x0000000400027825 */ /* 0x008fc800078e0208 */
[C---:B----4-:R-:W-:Y:S02]  /*00f0*/  IMAD.WIDE R4, R0.reuse, 0x4, R10 ;  /* 0x0000000400047825 */ /* 0x050fe400078e020a */
[----:B--2---:R-:W2:Y:S04]  /*0100*/  LDG.E R2, desc[UR6][R2.64] ;  /* 0x0000000602027981 */ /* 0x004ea8000c1e1900 */
[----:B------:R-:W2:Y:S01]  /*0110*/  LDG.E R5, desc[UR6][R4.64] ;  /* 0x0000000604057981 */ /* 0x000ea2000c1e1900 */
[----:B01----:R-:W-:Y:S01]  /*0120*/  IMAD.WIDE R6, R0, 0x4, R12 ;  /* 0x0000000400067825 */ /* 0x003fe200078e020c */
[----:B------:R-:W-:-:S04]  /*0130*/  IADD3 R0, PT, PT, R15, R0, RZ ;  /* 0x000000000f007210 */ /* 0x000fc80007ffe0ff */
[----:B------:R-:W-:Y:S01]  /*0140*/  ISETP.GE.AND P0, PT, R0, UR5, PT ;  /* 0x0000000500007c0c */ /* 0x000fe2000bf06270 */
[----:B--2---:R-:W-:-:S05]  /*0150*/  FADD R17, R2, R5 ;  /* 0x0000000502117221 */ /* 0x004fca0000000000 */
[----:B------:R1:W-:Y:S07]  /*0160*/  STG.E desc[UR6][R6.64], R17 ;  /* 0x0000001106007986 */ /* 0x0003ee000c101906 */
[----:B------:R-:W-:Y:S05]  /*0170*/  @!P0 BRA `(.L_x_5) ;  /* 0xfffffffc00d88947 */ /* 0x000fea000383ffff */
[----:B------:R-:W-:Y:S05]  /*0180*/  EXIT ;  /* 0x000000000000794d */ /* 0x000fea0003800000 */
.L_x_6:
        /* <DEDUP_REMOVED lines=15> */
.L_x_8:


//--------------------- .nv.shared.reserved.0     --------------------------
	.section	.nv.shared.reserved.0,"aw",@nobits
	.weak		__nv_reservedSMEM_offset_0_alias
	.size		__nv_reservedSMEM_offset_0_alias, 0, 64
	.other		__nv_reservedSMEM_offset_0_alias,@"STO_CUDA_RESERVED_SHARED STV_DEFAULT"
__nv_reservedSMEM_offset_0_alias:
	.zero		0
	.zero		64


//--------------------- .nv.constant0.mm_kernel   --------------------------
	.section	.nv.constant0.mm_kernel,"a",@progbits
	.sectionflags	@""
	.align	4
.nv.constant0.mm_kernel:
	.zero		924


//--------------------- .nv.constant0.sum         --------------------------
	.section	.nv.constant0.sum,"a",@progbits
	.sectionflags	@""
	.align	4
.nv.constant0.sum:
	.zero		924


//--------------------- SYMBOLS --------------------------

	.type		.nv.reservedSmem.offset0,@object
	.size		.nv.reservedSmem.offset0,0x4
